	.headerflags	@"EF_CUDA_TEXMODE_UNIFIED EF_CUDA_64BIT_ADDRESS EF_CUDA_ACCELERATORS EF_CUDA_SM90 EF_CUDA_VIRTUAL_SM(EF_CUDA_SM90)"
	.elftype	@"ET_EXEC"


//--------------------- .nv.info                  --------------------------
	.section	.nv.info,"",@"SHT_CUDA_INFO"
	.align	4


	//----- nvinfo : EIATTR_REGCOUNT
	.align		4
        /*0000*/ 	.byte	0x04, 0x2f
        /*0002*/ 	.short	(.L_1 - .L_0)
	.align		4
.L_0:
        /*0004*/ 	.word	index@(triton_poi_fused_cat_2)
        /*0008*/ 	.word	0x0000000f


	//----- nvinfo : EIATTR_MIN_STACK_SIZE
	.align		4
.L_1:
        /*000c*/ 	.byte	0x04, 0x12
        /*000e*/ 	.short	(.L_3 - .L_2)
	.align		4
.L_2:
        /*0010*/ 	.word	index@(triton_poi_fused_cat_2)
        /*0014*/ 	.word	0x00000000


	//----- nvinfo : EIATTR_FRAME_SIZE
	.align		4
.L_3:
        /*0018*/ 	.byte	0x04, 0x11
        /*001a*/ 	.short	(.L_5 - .L_4)
	.align		4
.L_4:
        /*001c*/ 	.word	index@(triton_poi_fused_cat_2)
        /*0020*/ 	.word	0x00000000


	//----- nvinfo : EIATTR_MIN_STACK_SIZE
	.align		4
.L_5:
        /*0024*/ 	.byte	0x04, 0x12
        /*0026*/ 	.short	(.L_7 - .L_6)
	.align		4
.L_6:
        /*0028*/ 	.word	index@(triton_poi_fused_cat_2)
        /*002c*/ 	.word	0x00000000
.L_7:


//--------------------- .nv.info.triton_poi_fused_cat_2 --------------------------
	.section	.nv.info.triton_poi_fused_cat_2,"",@"SHT_CUDA_INFO"
	.sectionflags	@""
	.align	4


	//----- nvinfo : EIATTR_CUDA_API_VERSION
	.align		4
        /*0000*/ 	.byte	0x04, 0x37
        /*0002*/ 	.short	(.L_9 - .L_8)
.L_8:
        /*0004*/ 	.word	0x0000007c


	//----- nvinfo : EIATTR_KPARAM_INFO
	.align		4
.L_9:
        /*0008*/ 	.byte	0x04, 0x17
        /*000a*/ 	.short	(.L_11 - .L_10)
.L_10:
        /*000c*/ 	.word	0x00000000
        /*0010*/ 	.short	0x0004
        /*0012*/ 	.short	0x0020
        /*0014*/ 	.byte	0x00, 0xf0, 0x11, 0x00


	//----- nvinfo : EIATTR_KPARAM_INFO
	.align		4
.L_11:
        /*0018*/ 	.byte	0x04, 0x17
        /*001a*/ 	.short	(.L_13 - .L_12)
.L_12:
        /*001c*/ 	.word	0x00000000
        /*0020*/ 	.short	0x0003
        /*0022*/ 	.short	0x0018
        /*0024*/ 	.byte	0x00, 0xf4, 0x21, 0x00


	//----- nvinfo : EIATTR_KPARAM_INFO
	.align		4
.L_13:
        /*0028*/ 	.byte	0x04, 0x17
        /*002a*/ 	.short	(.L_15 - .L_14)
.L_14:
        /*002c*/ 	.word	0x00000000
        /*0030*/ 	.short	0x0002
        /*0032*/ 	.short	0x0010
        /*0034*/ 	.byte	0x00, 0xf4, 0x21, 0x00


	//----- nvinfo : EIATTR_KPARAM_INFO
	.align		4
.L_15:
        /*0038*/ 	.byte	0x04, 0x17
        /*003a*/ 	.short	(.L_17 - .L_16)
.L_16:
        /*003c*/ 	.word	0x00000000
        /*0040*/ 	.short	0x0001
        /*0042*/ 	.short	0x0008
        /*0044*/ 	.byte	0x00, 0xf4, 0x21, 0x00


	//----- nvinfo : EIATTR_KPARAM_INFO
	.align		4
.L_17:
        /*0048*/ 	.byte	0x04, 0x17
        /*004a*/ 	.short	(.L_19 - .L_18)
.L_18:
        /*004c*/ 	.word	0x00000000
        /*0050*/ 	.short	0x0000
        /*0052*/ 	.short	0x0000
        /*0054*/ 	.byte	0x00, 0xf4, 0x21, 0x00


	//----- nvinfo : EIATTR_SPARSE_MMA_MASK
	.align		4
.L_19:
        /*0058*/ 	.byte	0x03, 0x50
        /*005a*/ 	.short	0x0000


	//----- nvinfo : EIATTR_MAXREG_COUNT
	.align		4
        /*005c*/ 	.byte	0x03, 0x1b
        /*005e*/ 	.short	0x00ff


	//----- nvinfo : EIATTR_EXIT_INSTR_OFFSETS
	.align		4
        /*0060*/ 	.byte	0x04, 0x1c
        /*0062*/ 	.short	(.L_21 - .L_20)


	//   ....[0]....
.L_20:
        /*0064*/ 	.word	0x00000490


	//   ....[1]....
        /*0068*/ 	.word	0x000004b0


	//----- nvinfo : EIATTR_REQNTID
	.align		4
.L_21:
        /*006c*/ 	.byte	0x04, 0x10
        /*006e*/ 	.short	(.L_23 - .L_22)
.L_22:
        /*0070*/ 	.word	0x00000080
        /*0074*/ 	.word	0x00000001
        /*0078*/ 	.word	0x00000001


	//----- nvinfo : EIATTR_CBANK_PARAM_SIZE
	.align		4
.L_23:
        /*007c*/ 	.byte	0x03, 0x19
        /*007e*/ 	.short	0x0024


	//----- nvinfo : EIATTR_PARAM_CBANK
	.align		4
        /*0080*/ 	.byte	0x04, 0x0a
        /*0082*/ 	.short	(.L_25 - .L_24)
	.align		4
.L_24:
        /*0084*/ 	.word	index@(.nv.constant0.triton_poi_fused_cat_2)
        /*0088*/ 	.short	0x0210
        /*008a*/ 	.short	0x0024


	//----- nvinfo : EIATTR_SW_WAR
	.align		4
.L_25:
        /*008c*/ 	.byte	0x04, 0x36
        /*008e*/ 	.short	(.L_27 - .L_26)
.L_26:
        /*0090*/ 	.word	0x00000008
.L_27:


//--------------------- .nv.callgraph             --------------------------
	.section	.nv.callgraph,"",@"SHT_CUDA_CALLGRAPH"
	.align	4
	.sectionentsize	8
	.align		4
        /*0000*/ 	.word	0x00000000
	.align		4
        /*0004*/ 	.word	0xffffffff
	.align		4
        /*0008*/ 	.word	0x00000000
	.align		4
        /*000c*/ 	.word	0xfffffffe
	.align		4
        /*0010*/ 	.word	0x00000000
	.align		4
        /*0014*/ 	.word	0xfffffffd
	.align		4
        /*0018*/ 	.word	0x00000000
	.align		4
        /*001c*/ 	.word	0xfffffffc


//--------------------- .text.triton_poi_fused_cat_2 --------------------------
	.section	.text.triton_poi_fused_cat_2,"ax",@progbits
	.align	128
        .global         triton_poi_fused_cat_2
        .type           triton_poi_fused_cat_2,@function
        .size           triton_poi_fused_cat_2,(.L_x_1 - triton_poi_fused_cat_2)
        .other          triton_poi_fused_cat_2,@"STO_CUDA_ENTRY STV_DEFAULT"
triton_poi_fused_cat_2:
.text.triton_poi_fused_cat_2:
[----:B------:R-:W0:Y:S02]  /*0000*/  LDC R1, c[0x0][0x28] ;  /* 0x00000a00ff017b82 */ /* 0x000e240000000800 */
[----:B------:R-:W1:Y:S01]  /*0010*/  S2R R0, SR_TID.X ;  /* 0x0000000000007919 */ /* 0x000e620000002100 */
[----:B------:R-:W-:Y:S01]  /*0020*/  ULDC.64 UR6, c[0x0][0x220] ;  /* 0x0000880000067ab9 */ /* 0x000fe20000000a00 */
[----:B------:R-:W-:Y:S01]  /*0030*/  ULDC.64 UR4, c[0x0][0x208] ;  /* 0x0000820000047ab9 */ /* 0x000fe20000000a00 */
[----:B------:R-:W2:Y:S01]  /*0040*/  S2R R3, SR_CTAID.X ;  /* 0x0000000000037919 */ /* 0x000ea20000002500 */
[----:B-1----:R-:W-:-:S05]  /*0050*/  LOP3.LUT R0, R0, 0x7f, RZ, 0xc0, !PT ;  /* 0x0000007f00007812 */ /* 0x002fca00078ec0ff */
[----:B--2---:R-:W-:Y:S02]  /*0060*/  IMAD R0, R3, 0x80, R0 ;  /* 0x0000008003007824 */ /* 0x004fe400078e0200 */
[----:B------:R-:W1:Y:S03]  /*0070*/  LDC.64 R2, c[0x0][0x210] ;  /* 0x00008400ff027b82 */ /* 0x000e660000000a00 */
[----:B------:R-:W-:Y:S02]  /*0080*/  SHF.R.S32.HI R5, RZ, 0x1f, R0 ;  /* 0x0000001fff057819 */ /* 0x000fe40000011400 */
[----:B------:R-:W-:Y:S02]  /*0090*/  ISETP.GE.AND P0, PT, R0, 0x100, PT ;  /* 0x000001000000780c */ /* 0x000fe40003f06270 */
[CC--:B------:R-:W-:Y:S02]  /*00a0*/  LEA.HI R4, R5.reuse, R0.reuse, RZ, 0x4 ;  /* 0x0000000005047211 */ /* 0x0c0fe400078f20ff */
[----:B------:R-:W-:-:S02]  /*00b0*/  LEA.HI R8, R5, R0, RZ, 0x6 ;  /* 0x0000000005087211 */ /* 0x000fc400078f30ff */
[----:B------:R-:W-:Y:S02]  /*00c0*/  SHF.R.S32.HI R6, RZ, 0x4, R4 ;  /* 0x00000004ff067819 */ /* 0x000fe40000011404 */
[----:B------:R-:W-:Y:S02]  /*00d0*/  SHF.R.S32.HI R9, RZ, 0x6, R8 ;  /* 0x00000006ff097819 */ /* 0x000fe40000011408 */
[----:B------:R-:W-:Y:S02]  /*00e0*/  LEA.HI R7, R6, R6, RZ, 0x2 ;  /* 0x0000000606077211 */ /* 0x000fe400078f10ff */
[----:B------:R-:W-:Y:S01]  /*00f0*/  LOP3.LUT R5, R4, 0xfffffff0, RZ, 0xc0, !PT ;  /* 0xfffffff004057812 */ /* 0x000fe200078ec0ff */
[----:B------:R-:W-:Y:S01]  /*0100*/  IMAD.SHL.U32 R4, R9, 0x20, RZ ;  /* 0x0000002009047824 */ /* 0x000fe200078e00ff */
[----:B------:R-:W-:Y:S02]  /*0110*/  LOP3.LUT R7, R7, 0xfffffffc, RZ, 0xc0, !PT ;  /* 0xfffffffc07077812 */ /* 0x000fe400078ec0ff */
[----:B------:R-:W-:Y:S01]  /*0120*/  LOP3.LUT R11, R8, 0xffffffc0, RZ, 0xc0, !PT ;  /* 0xffffffc0080b7812 */ /* 0x000fe200078ec0ff */
[----:B------:R-:W-:Y:S01]  /*0130*/  IMAD.IADD R5, R0, 0x1, -R5 ;  /* 0x0000000100057824 */ /* 0x000fe200078e0a05 */
[----:B------:R-:W-:Y:S01]  /*0140*/  CS2R R8, SRZ ;  /* 0x0000000000087805 */ /* 0x000fe2000001ff00 */
[----:B------:R-:W-:Y:S01]  /*0150*/  IMAD.IADD R7, R6, 0x1, -R7 ;  /* 0x0000000106077824 */ /* 0x000fe200078e0a07 */
[----:B------:R-:W-:-:S02]  /*0160*/  IADD3 R11, R4, R0, -R11 ;  /* 0x00000000040b7210 */ /* 0x000fc40007ffe80b */
[----:B------:R-:W-:Y:S02]  /*0170*/  SHF.R.S32.HI R6, RZ, 0x1f, R4 ;  /* 0x0000001fff067819 */ /* 0x000fe40000011404 */
[----:B------:R-:W-:Y:S01]  /*0180*/  ISETP.GE.AND P1, PT, R7, 0x2, PT ;  /* 0x000000020700780c */ /* 0x000fe20003f26270 */
[----:B-1----:R-:W-:Y:S01]  /*0190*/  IMAD.WIDE R2, R11, 0x4, R2 ;  /* 0x000000040b027825 */ /* 0x002fe200078e0202 */
[C---:B------:R-:W-:Y:S02]  /*01a0*/  ISETP.GT.AND P3, PT, R7.reuse, 0x1, !P0 ;  /* 0x000000010700780c */ /* 0x040fe40004764270 */
[----:B------:R-:W-:Y:S01]  /*01b0*/  ISETP.LT.AND P2, PT, R0, 0x100, !P1 ;  /* 0x000001000000780c */ /* 0x000fe20004f41270 */
[----:B------:R-:W-:-:S05]  /*01c0*/  IMAD.SHL.U32 R7, R7, 0x10, RZ ;  /* 0x0000001007077824 */ /* 0x000fca00078e00ff */
[----:B------:R-:W-:Y:S02]  /*01d0*/  IADD3 R4, P4, P5, R7, R5, R4 ;  /* 0x0000000507047210 */ /* 0x000fe40007d9e004 */
[----:B------:R-:W-:Y:S02]  /*01e0*/  SHF.R.S32.HI R5, RZ, 0x1f, R5 ;  /* 0x0000001fff057819 */ /* 0x000fe40000011405 */
[----:B------:R-:W-:Y:S01]  /*01f0*/  SHF.R.S32.HI R7, RZ, 0x1f, R7 ;  /* 0x0000001fff077819 */ /* 0x000fe20000011407 */
[----:B------:R-:W-:Y:S02]  /*0200*/  IMAD.MOV.U32 R10, RZ, RZ, RZ ;  /* 0x000000ffff0a7224 */ /* 0x000fe400078e00ff */
[----:B------:R-:W2:Y:S01]  /*0210*/  @P2 LDG.E R8, desc[UR4][R2.64] ;  /* 0x0000000402082981 */ /* 0x000ea2000c1e1900 */
[----:B------:R-:W-:Y:S02]  /*0220*/  IADD3.X R5, R7, R5, R6, P4, P5 ;  /* 0x0000000507057210 */ /* 0x000fe400027ea406 */
[----:B------:R-:W-:-:S04]  /*0230*/  LEA R6, P4, R4, UR6, 0x2 ;  /* 0x0000000604067c11 */ /* 0x000fc8000f8810ff */
[----:B------:R-:W-:Y:S02]  /*0240*/  LEA.HI.X R7, R4, UR7, R5, 0x2, P4 ;  /* 0x0000000704077c11 */ /* 0x000fe4000a0f1405 */
[----:B------:R-:W1:Y:S03]  /*0250*/  LDC.64 R4, c[0x0][0x218] ;  /* 0x00008600ff047b82 */ /* 0x000e660000000a00 */
[----:B------:R-:W3:Y:S01]  /*0260*/  @P3 LDG.E R10, desc[UR4][R6.64+-0x80] ;  /* 0xffff8004060a3981 */ /* 0x000ee2000c1e1900 */
[----:B-1----:R-:W-:-:S05]  /*0270*/  IMAD.WIDE R4, R11, 0x4, R4 ;  /* 0x000000040b047825 */ /* 0x002fca00078e0204 */
[----:B------:R1:W4:Y:S01]  /*0280*/  @P2 LDG.E R9, desc[UR4][R4.64] ;  /* 0x0000000404092981 */ /* 0x000322000c1e1900 */
[----:B--2---:R-:W-:-:S05]  /*0290*/  SEL R12, R8, RZ, P2 ;  /* 0x000000ff080c7207 */ /* 0x004fca0001000000 */
[----:B------:R-:W-:Y:S01]  /*02a0*/  FADD R8, RZ, -R12 ;  /* 0x8000000cff087221 */ /* 0x000fe20000000000 */
[----:B---3--:R-:W-:-:S03]  /*02b0*/  SEL R10, R10, RZ, P3 ;  /* 0x000000ff0a0a7207 */ /* 0x008fc60001800000 */
[----:B------:R-:W-:Y:S02]  /*02c0*/  FMUL R8, R8, 1.4426950216293334961 ;  /* 0x3fb8aa3b08087820 */ /* 0x000fe40000400000 */
[----:B------:R-:W-:-:S03]  /*02d0*/  FADD R2, RZ, -R10 ;  /* 0x8000000aff027221 */ /* 0x000fc60000000000 */
[----:B------:R-:W-:Y:S01]  /*02e0*/  FSETP.GEU.AND P3, PT, R8, -126, PT ;  /* 0xc2fc00000800780b */ /* 0x000fe20003f6e000 */
[----:B------:R-:W-:-:S05]  /*02f0*/  FMUL R6, R2, 1.4426950216293334961 ;  /* 0x3fb8aa3b02067820 */ /* 0x000fca0000400000 */
[----:B------:R-:W-:-:S07]  /*0300*/  FSETP.GEU.AND P4, PT, R6, -126, PT ;  /* 0xc2fc00000600780b */ /* 0x000fce0003f8e000 */
[----:B------:R-:W-:-:S04]  /*0310*/  @!P3 FMUL R8, R8, 0.5 ;  /* 0x3f0000000808b820 */ /* 0x000fc80000400000 */
[----:B------:R-:W2:Y:S02]  /*0320*/  MUFU.EX2 R2, R8 ;  /* 0x0000000800027308 */ /* 0x000ea40000000800 */
[----:B------:R-:W-:-:S06]  /*0330*/  @!P4 FMUL R6, R6, 0.5 ;  /* 0x3f0000000606c820 */ /* 0x000fcc0000400000 */
[----:B------:R-:W3:Y:S01]  /*0340*/  MUFU.EX2 R3, R6 ;  /* 0x0000000600037308 */ /* 0x000ee20000000800 */
[----:B--2---:R-:W-:-:S04]  /*0350*/  @!P3 FMUL R2, R2, R2 ;  /* 0x000000020202b220 */ /* 0x004fc80000400000 */
[----:B-1----:R-:W-:Y:S01]  /*0360*/  FADD R4, R2, 1 ;  /* 0x3f80000002047421 */ /* 0x002fe20000000000 */
[----:B---3--:R-:W-:-:S04]  /*0370*/  @!P4 FMUL R3, R3, R3 ;  /* 0x000000030303c220 */ /* 0x008fc80000400000 */
[----:B------:R-:W-:Y:S01]  /*0380*/  FSETP.GT.AND P3, PT, R4, 8.50705917302346158658e+37, PT ;  /* 0x7e8000000400780b */ /* 0x000fe20003f64000 */
[----:B------:R-:W-:Y:S02]  /*0390*/  FADD R7, R3, 1 ;  /* 0x3f80000003077421 */ /* 0x000fe40000000000 */
[----:B------:R-:W1:Y:S03]  /*03a0*/  LDC.64 R2, c[0x0][0x228] ;  /* 0x00008a00ff027b82 */ /* 0x000e660000000a00 */
[----:B------:R-:W-:-:S07]  /*03b0*/  FSETP.GT.AND P4, PT, R7, 8.50705917302346158658e+37, PT ;  /* 0x7e8000000700780b */ /* 0x000fce0003f84000 */
[----:B------:R-:W-:Y:S01]  /*03c0*/  @P3 FMUL R4, R4, 0.25 ;  /* 0x3e80000004043820 */ /* 0x000fe20000400000 */
[----:B------:R-:W-:-:S05]  /*03d0*/  IMAD.MOV.U32 R6, RZ, RZ, 0x3e800000 ;  /* 0x3e800000ff067424 */ /* 0x000fca00078e00ff */
[----:B------:R-:W2:Y:S01]  /*03e0*/  MUFU.RCP R4, R4 ;  /* 0x0000000400047308 */ /* 0x000ea20000001000 */
[----:B------:R-:W-:Y:S01]  /*03f0*/  @P4 FMUL R7, R7, 0.25 ;  /* 0x3e80000007074820 */ /* 0x000fe20000400000 */
[----:B------:R-:W-:-:S06]  /*0400*/  FSEL R5, R6, 1, P3 ;  /* 0x3f80000006057808 */ /* 0x000fcc0001800000 */
[----:B------:R-:W3:Y:S01]  /*0410*/  MUFU.RCP R7, R7 ;  /* 0x0000000700077308 */ /* 0x000ee20000001000 */
[----:B----4-:R-:W-:Y:S02]  /*0420*/  SEL R9, R9, RZ, P2 ;  /* 0x000000ff09097207 */ /* 0x010fe40001000000 */
[----:B------:R-:W-:Y:S01]  /*0430*/  FSEL R6, R6, 1, P4 ;  /* 0x3f80000006067808 */ /* 0x000fe20002000000 */
[----:B--2---:R-:W-:-:S04]  /*0440*/  FMUL R5, R4, R5 ;  /* 0x0000000504057220 */ /* 0x004fc80000400000 */
[----:B------:R-:W-:Y:S01]  /*0450*/  FFMA R9, R12, R5, R9 ;  /* 0x000000050c097223 */ /* 0x000fe20000000009 */
[----:B---3--:R-:W-:Y:S01]  /*0460*/  FMUL R5, R7, R6 ;  /* 0x0000000607057220 */ /* 0x008fe20000400000 */
[----:B-1----:R-:W-:-:S04]  /*0470*/  IMAD.WIDE R2, R0, 0x4, R2 ;  /* 0x0000000400027825 */ /* 0x002fc800078e0202 */
[----:B------:R-:W-:Y:S01]  /*0480*/  @P1 FMUL R9, R10, R5 ;  /* 0x000000050a091220 */ /* 0x000fe20000400000 */
[----:B------:R-:W-:Y:S06]  /*0490*/  @P0 EXIT ;  /* 0x000000000000094d */ /* 0x000fec0003800000 */
[----:B------:R-:W-:Y:S01]  /*04a0*/  STG.E desc[UR4][R2.64], R9 ;  /* 0x0000000902007986 */ /* 0x000fe2000c101904 */
[----:B------:R-:W-:Y:S05]  /*04b0*/  EXIT ;  /* 0x000000000000794d */ /* 0x000fea0003800000 */
.L_x_0:
[----:B------:R-:W-:-:S00]  /*04c0*/  BRA `(.L_x_0) ;  /* 0xfffffffc00fc7947 */ /* 0x000fc0000383ffff */
[----:B------:R-:W-:-:S00]  /*04d0*/  NOP ;  /* 0x0000000000007918 */ /* 0x000fc00000000000 */
        /* <DEDUP_REMOVED lines=10> */
.L_x_1:


//--------------------- .nv.constant0.triton_poi_fused_cat_2 --------------------------
	.section	.nv.constant0.triton_poi_fused_cat_2,"a",@progbits
	.sectionflags	@""
	.align	4
.nv.constant0.triton_poi_fused_cat_2:
	.zero		564
